//
// Generated by NVIDIA NVVM Compiler
//
// Compiler Build ID: CL-36424714
// Cuda compilation tools, release 13.0, V13.0.88
// Based on NVVM 20.0.0
//

.version 9.0
.target sm_100
.address_size 64

	// .globl	_Z14projectHelper1iPfS_S_S_

.visible .entry _Z14projectHelper1iPfS_S_S_(
	.param .u32 _Z14projectHelper1iPfS_S_S__param_0,
	.param .u64 .ptr .align 1 _Z14projectHelper1iPfS_S_S__param_1,
	.param .u64 .ptr .align 1 _Z14projectHelper1iPfS_S_S__param_2,
	.param .u64 .ptr .align 1 _Z14projectHelper1iPfS_S_S__param_3,
	.param .u64 .ptr .align 1 _Z14projectHelper1iPfS_S_S__param_4
)
{
	.reg .pred 	%p<2>;
	.reg .b32 	%r<20>;
	.reg .b32 	%f<10>;
	.reg .b64 	%rd<21>;
	.reg .b64 	%fd<7>;

	ld.param.u32 	%r3, [_Z14projectHelper1iPfS_S_S__param_0];
	ld.param.u64 	%rd1, [_Z14projectHelper1iPfS_S_S__param_1];
	ld.param.u64 	%rd2, [_Z14projectHelper1iPfS_S_S__param_2];
	ld.param.u64 	%rd3, [_Z14projectHelper1iPfS_S_S__param_3];
	ld.param.u64 	%rd4, [_Z14projectHelper1iPfS_S_S__param_4];
	mov.u32 	%r4, %ctaid.x;
	mov.u32 	%r5, %ntid.x;
	mul.lo.s32 	%r6, %r4, %r5;
	mov.u32 	%r7, %tid.y;
	add.s32 	%r1, %r6, %r7;
	mov.u32 	%r8, %tid.x;
	add.s32 	%r2, %r6, %r8;
	mul.lo.s32 	%r9, %r1, %r2;
	mul.lo.s32 	%r10, %r3, %r3;
	setp.gt.s32 	%p1, %r9, %r10;
	@%p1 bra 	$L__BB0_2;
	cvta.to.global.u64 	%rd5, %rd1;
	cvta.to.global.u64 	%rd6, %rd2;
	cvta.to.global.u64 	%rd7, %rd4;
	cvta.to.global.u64 	%rd8, %rd3;
	cvt.rn.f64.s32 	%fd1, %r3;
	rcp.rn.f64 	%fd2, %fd1;
	cvt.rn.f32.f64 	%f1, %fd2;
	cvt.f64.f32 	%fd3, %f1;
	mul.f64 	%fd4, %fd3, 0dBFE0000000000000;
	add.s32 	%r11, %r3, 2;
	mul.lo.s32 	%r12, %r11, %r2;
	cvt.s64.s32 	%rd9, %r12;
	cvt.s64.s32 	%rd10, %r1;
	add.s64 	%rd11, %rd10, %rd9;
	shl.b64 	%rd12, %rd11, 2;
	add.s64 	%rd13, %rd5, %rd12;
	ld.global.f32 	%f2, [%rd13+4];
	ld.global.f32 	%f3, [%rd13+-4];
	sub.f32 	%f4, %f2, %f3;
	add.s32 	%r13, %r12, %r11;
	add.s32 	%r14, %r13, %r1;
	mul.wide.s32 	%rd14, %r14, 4;
	add.s64 	%rd15, %rd6, %rd14;
	ld.global.f32 	%f5, [%rd15];
	add.f32 	%f6, %f4, %f5;
	shl.b32 	%r15, %r11, 1;
	sub.s32 	%r16, %r13, %r15;
	add.s32 	%r17, %r16, %r1;
	mul.wide.s32 	%rd16, %r17, 4;
	add.s64 	%rd17, %rd6, %rd16;
	ld.global.f32 	%f7, [%rd17];
	sub.f32 	%f8, %f6, %f7;
	cvt.f64.f32 	%fd5, %f8;
	mul.f64 	%fd6, %fd4, %fd5;
	cvt.rn.f32.f64 	%f9, %fd6;
	add.s32 	%r18, %r17, %r11;
	mul.wide.s32 	%rd18, %r18, 4;
	add.s64 	%rd19, %rd7, %rd18;
	st.global.f32 	[%rd19], %f9;
	add.s64 	%rd20, %rd8, %rd18;
	mov.b32 	%r19, 0;
	st.global.u32 	[%rd20], %r19;
$L__BB0_2:
	ret;

}


// ===== COMPILED SASS (sm_100) =====

	.target	sm_100

	.elftype	@"ET_EXEC"


//--------------------- .note.nv.tkinfo           --------------------------
	.section	.note.nv.tkinfo,"",@"SHT_NOTE"
	.sectionflags	@"SHF_NOTE_NV_TKINFO"
	.tkinfo
        /*0018*/ 	.word	0x00000002
        /*0030*/ 	.string	""
        /*0030*/ 	.string	"ptxas"
        /*0030*/ 	.string	"Cuda compilation tools, release 13.0, V13.0.88"
        /*0030*/ 	.string	"Build cuda_13.0.r13.0/compiler.36424714_0"
        /*0030*/ 	.string	"-arch sm_100 -m 64 "



//--------------------- .note.nv.cuinfo           --------------------------
	.section	.note.nv.cuinfo,"",@"SHT_NOTE"
	.sectionflags	@"SHF_NOTE_NV_CUINFO"
        /*0018*/ 	.short	0x0002
        /*001a*/ 	.short	0x0064
        /*001c*/ 	.short	0x0082
	.zero		2


//--------------------- .nv.info                  --------------------------
	.section	.nv.info,"",@"SHT_CUDA_INFO"
	.align	4


	//----- nvinfo : EIATTR_REGCOUNT
	.align		4
        /*0000*/ 	.byte	0x04, 0x2f
        /*0002*/ 	.short	(.L_1 - .L_0)
	.align		4
.L_0:
        /*0004*/ 	.word	index@(_Z14projectHelper1iPfS_S_S_)
        /*0008*/ 	.word	0x00000014


	//----- nvinfo : EIATTR_FRAME_SIZE
	.align		4
.L_1:
        /*000c*/ 	.byte	0x04, 0x11
        /*000e*/ 	.short	(.L_3 - .L_2)
	.align		4
.L_2:
        /*0010*/ 	.word	index@($__internal_0_$__cuda_sm20_dblrcp_rn_slowpath_v3)
        /*0014*/ 	.word	0x00000000


	//----- nvinfo : EIATTR_FRAME_SIZE
	.align		4
.L_3:
        /*0018*/ 	.byte	0x04, 0x11
        /*001a*/ 	.short	(.L_5 - .L_4)
	.align		4
.L_4:
        /*001c*/ 	.word	index@(_Z14projectHelper1iPfS_S_S_)
        /*0020*/ 	.word	0x00000000


	//----- nvinfo : EIATTR_MIN_STACK_SIZE
	.align		4
.L_5:
        /*0024*/ 	.byte	0x04, 0x12
        /*0026*/ 	.short	(.L_7 - .L_6)
	.align		4
.L_6:
        /*0028*/ 	.word	index@(_Z14projectHelper1iPfS_S_S_)
        /*002c*/ 	.word	0x00000000
.L_7:


//--------------------- .nv.compat                --------------------------
	.section	.nv.compat,"",@"SHT_CUDA_COMPAT_INFO"
	.align	4
        /*0000*/ 	.byte	0x02, 0x09, 0x00, 0x00, 0x02, 0x02, 0x01, 0x00, 0x02, 0x05, 0x05, 0x00, 0x03, 0x07, 0x01, 0x01
        /*0010*/ 	.byte	0x02, 0x03, 0x00, 0x00, 0x02, 0x06, 0x01, 0x00, 0x04, 0x0b, 0x08, 0x00, 0x01, 0x00, 0x00, 0x00
        /*0020*/ 	.byte	0x00, 0x00, 0x00, 0x00


//--------------------- .nv.info._Z14projectHelper1iPfS_S_S_ --------------------------
	.section	.nv.info._Z14projectHelper1iPfS_S_S_,"",@"SHT_CUDA_INFO"
	.sectionflags	@""
	.align	4


	//----- nvinfo : EIATTR_CUDA_API_VERSION
	.align		4
        /*0000*/ 	.byte	0x04, 0x37
        /*0002*/ 	.short	(.L_9 - .L_8)
.L_8:
        /*0004*/ 	.word	0x00000082


	//----- nvinfo : EIATTR_KPARAM_INFO
	.align		4
.L_9:
        /*0008*/ 	.byte	0x04, 0x17
        /*000a*/ 	.short	(.L_11 - .L_10)
.L_10:
        /*000c*/ 	.word	0x00000000
        /*0010*/ 	.short	0x0004
        /*0012*/ 	.short	0x0020
        /*0014*/ 	.byte	0x00, 0xf5, 0x21, 0x00


	//----- nvinfo : EIATTR_KPARAM_INFO
	.align		4
.L_11:
        /*0018*/ 	.byte	0x04, 0x17
        /*001a*/ 	.short	(.L_13 - .L_12)
.L_12:
        /*001c*/ 	.word	0x00000000
        /*0020*/ 	.short	0x0003
        /*0022*/ 	.short	0x0018
        /*0024*/ 	.byte	0x00, 0xf5, 0x21, 0x00


	//----- nvinfo : EIATTR_KPARAM_INFO
	.align		4
.L_13:
        /*0028*/ 	.byte	0x04, 0x17
        /*002a*/ 	.short	(.L_15 - .L_14)
.L_14:
        /*002c*/ 	.word	0x00000000
        /*0030*/ 	.short	0x0002
        /*0032*/ 	.short	0x0010
        /*0034*/ 	.byte	0x00, 0xf5, 0x21, 0x00


	//----- nvinfo : EIATTR_KPARAM_INFO
	.align		4
.L_15:
        /*0038*/ 	.byte	0x04, 0x17
        /*003a*/ 	.short	(.L_17 - .L_16)
.L_16:
        /*003c*/ 	.word	0x00000000
        /*0040*/ 	.short	0x0001
        /*0042*/ 	.short	0x0008
        /*0044*/ 	.byte	0x00, 0xf5, 0x21, 0x00


	//----- nvinfo : EIATTR_KPARAM_INFO
	.align		4
.L_17:
        /*0048*/ 	.byte	0x04, 0x17
        /*004a*/ 	.short	(.L_19 - .L_18)
.L_18:
        /*004c*/ 	.word	0x00000000
        /*0050*/ 	.short	0x0000
        /*0052*/ 	.short	0x0000
        /*0054*/ 	.byte	0x00, 0xf0, 0x11, 0x00


	//----- nvinfo : EIATTR_SPARSE_MMA_MASK
	.align		4
.L_19:
        /*0058*/ 	.byte	0x03, 0x50
        /*005a*/ 	.short	0x0000


	//----- nvinfo : EIATTR_MAXREG_COUNT
	.align		4
        /*005c*/ 	.byte	0x03, 0x1b
        /*005e*/ 	.short	0x00ff


	//----- nvinfo : EIATTR_MERCURY_ISA_VERSION
	.align		4
        /*0060*/ 	.byte	0x03, 0x5f
        /*0062*/ 	.short	0x0101


	//----- nvinfo : EIATTR_VRC_CTA_INIT_COUNT
	.align		4
        /*0064*/ 	.byte	0x02, 0x4a
	.zero		1
	.zero		1


	//----- nvinfo : EIATTR_EXIT_INSTR_OFFSETS
	.align		4
        /*0068*/ 	.byte	0x04, 0x1c
        /*006a*/ 	.short	(.L_21 - .L_20)


	//   ....[0]....
.L_20:
        /*006c*/ 	.word	0x000000b0


	//   ....[1]....
        /*0070*/ 	.word	0x00000410


	//----- nvinfo : EIATTR_CRS_STACK_SIZE
	.align		4
.L_21:
        /*0074*/ 	.byte	0x04, 0x1e
        /*0076*/ 	.short	(.L_23 - .L_22)
.L_22:
        /*0078*/ 	.word	0x00000000


	//----- nvinfo : EIATTR_CBANK_PARAM_SIZE
	.align		4
.L_23:
        /*007c*/ 	.byte	0x03, 0x19
        /*007e*/ 	.short	0x0028


	//----- nvinfo : EIATTR_PARAM_CBANK
	.align		4
        /*0080*/ 	.byte	0x04, 0x0a
        /*0082*/ 	.short	(.L_25 - .L_24)
	.align		4
.L_24:
        /*0084*/ 	.word	index@(.nv.constant0._Z14projectHelper1iPfS_S_S_)
        /*0088*/ 	.short	0x0380
        /*008a*/ 	.short	0x0028


	//----- nvinfo : EIATTR_SW_WAR
	.align		4
.L_25:
        /*008c*/ 	.byte	0x04, 0x36
        /*008e*/ 	.short	(.L_27 - .L_26)
.L_26:
        /*0090*/ 	.word	0x00000008
.L_27:


//--------------------- .nv.callgraph             --------------------------
	.section	.nv.callgraph,"",@"SHT_CUDA_CALLGRAPH"
	.align	4
	.sectionentsize	8
	.align		4
        /*0000*/ 	.word	0x00000000
	.align		4
        /*0004*/ 	.word	0xffffffff
	.align		4
        /*0008*/ 	.word	0x00000000
	.align		4
        /*000c*/ 	.word	0xfffffffe
	.align		4
        /*0010*/ 	.word	0x00000000
	.align		4
        /*0014*/ 	.word	0xfffffffd
	.align		4
        /*0018*/ 	.word	0x00000000
	.align		4
        /*001c*/ 	.word	0xfffffffc


//--------------------- .text._Z14projectHelper1iPfS_S_S_ --------------------------
	.section	.text._Z14projectHelper1iPfS_S_S_,"ax",@progbits
	.align	128
        .global         _Z14projectHelper1iPfS_S_S_
        .type           _Z14projectHelper1iPfS_S_S_,@function
        .size           _Z14projectHelper1iPfS_S_S_,(.L_x_5 - _Z14projectHelper1iPfS_S_S_)
        .other          _Z14projectHelper1iPfS_S_S_,@"STO_CUDA_ENTRY STV_DEFAULT"
_Z14projectHelper1iPfS_S_S_:
.text._Z14projectHelper1iPfS_S_S_:
[----:B------:R-:W-:Y:S01]  /*0000*/  LDC R1, c[0x0][0x37c] ;  /* 0x0000df00ff017b82 */ /* 0x000fe20000000800 */
[----:B------:R-:W0:Y:S07]  /*0010*/  S2R R0, SR_TID.Y ;  /* 0x0000000000007919 */ /* 0x000e2e0000002200 */
[----:B------:R-:W0:Y:S01]  /*0020*/  S2UR UR4, SR_CTAID.X ;  /* 0x00000000000479c3 */ /* 0x000e220000002500 */
[----:B------:R-:W1:Y:S01]  /*0030*/  LDCU UR5, c[0x0][0x380] ;  /* 0x00007000ff0577ac */ /* 0x000e620008000800 */
[----:B------:R-:W2:Y:S06]  /*0040*/  S2R R2, SR_TID.X ;  /* 0x0000000000027919 */ /* 0x000eac0000002100 */
[----:B------:R-:W0:Y:S02]  /*0050*/  LDC R3, c[0x0][0x360] ;  /* 0x0000d800ff037b82 */ /* 0x000e240000000800 */
[----:B0-----:R-:W-:-:S02]  /*0060*/  IMAD R0, R3, UR4, R0 ;  /* 0x0000000403007c24 */ /* 0x001fc4000f8e0200 */
[----:B--2---:R-:W-:Y:S01]  /*0070*/  IMAD R3, R3, UR4, R2 ;  /* 0x0000000403037c24 */ /* 0x004fe2000f8e0202 */
[----:B-1----:R-:W-:-:S03]  /*0080*/  UIMAD UR4, UR5, UR5, URZ ;  /* 0x00000005050472a4 */ /* 0x002fc6000f8e02ff */
[----:B------:R-:W-:-:S05]  /*0090*/  IMAD R2, R0, R3, RZ ;  /* 0x0000000300027224 */ /* 0x000fca00078e02ff */
[----:B------:R-:W-:-:S13]  /*00a0*/  ISETP.GT.AND P0, PT, R2, UR4, PT ;  /* 0x0000000402007c0c */ /* 0x000fda000bf04270 */
[----:B------:R-:W-:Y:S05]  /*00b0*/  @P0 EXIT ;  /* 0x000000000000094d */ /* 0x000fea0003800000 */
[----:B------:R-:W0:Y:S01]  /*00c0*/  I2F.F64 R6, UR5 ;  /* 0x0000000500067d12 */ /* 0x000e220008201c00 */
[----:B------:R-:W1:Y:S07]  /*00d0*/  LDCU.64 UR4, c[0x0][0x358] ;  /* 0x00006b00ff0477ac */ /* 0x000e6e0008000a00 */
[----:B0-----:R-:W0:Y:S01]  /*00e0*/  MUFU.RCP64H R5, R7 ;  /* 0x0000000700057308 */ /* 0x001e220000001800 */
[----:B------:R-:W-:-:S05]  /*00f0*/  VIADD R4, R7, 0x300402 ;  /* 0x0030040207047836 */ /* 0x000fca0000000000 */
[----:B------:R-:W-:Y:S01]  /*0100*/  FSETP.GEU.AND P0, PT, |R4|, 5.8789094863358348022e-39, PT ;  /* 0x004004020400780b */ /* 0x000fe20003f0e200 */
[----:B0-----:R-:W-:-:S08]  /*0110*/  DFMA R8, -R6, R4, 1 ;  /* 0x3ff000000608742b */ /* 0x001fd00000000104 */
[----:B------:R-:W-:-:S08]  /*0120*/  DFMA R8, R8, R8, R8 ;  /* 0x000000080808722b */ /* 0x000fd00000000008 */
[----:B------:R-:W-:-:S08]  /*0130*/  DFMA R8, R4, R8, R4 ;  /* 0x000000080408722b */ /* 0x000fd00000000004 */
[----:B------:R-:W-:-:S08]  /*0140*/  DFMA R10, -R6, R8, 1 ;  /* 0x3ff00000060a742b */ /* 0x000fd00000000108 */
[----:B------:R-:W-:Y:S01]  /*0150*/  DFMA R4, R8, R10, R8 ;  /* 0x0000000a0804722b */ /* 0x000fe20000000008 */
[----:B-1----:R-:W-:Y:S10]  /*0160*/  @P0 BRA `(.L_x_0) ;  /* 0x0000000000180947 */ /* 0x002ff40003800000 */
[----:B------:R-:W-:-:S04]  /*0170*/  LOP3.LUT R2, R7, 0x7fffffff, RZ, 0xc0, !PT ;  /* 0x7fffffff07027812 */ /* 0x000fc800078ec0ff */
[----:B------:R-:W-:Y:S02]  /*0180*/  IADD3 R8, PT, PT, R2, -0x100000, RZ ;  /* 0xfff0000002087810 */ /* 0x000fe40007ffe0ff */
[----:B------:R-:W-:-:S07]  /*0190*/  MOV R2, 0x1b0 ;  /* 0x000001b000027802 */ /* 0x000fce0000000f00 */
[----:B------:R-:W-:Y:S05]  /*01a0*/  CALL.REL.NOINC `($__internal_0_$__cuda_sm20_dblrcp_rn_slowpath_v3) ;  /* 0x00000000009c7944 */ /* 0x000fea0003c00000 */
[----:B------:R-:W-:Y:S01]  /*01b0*/  IMAD.MOV.U32 R4, RZ, RZ, R6 ;  /* 0x000000ffff047224 */ /* 0x000fe200078e0006 */
[----:B------:R-:W-:-:S07]  /*01c0*/  MOV R5, R7 ;  /* 0x0000000700057202 */ /* 0x000fce0000000f00 */
.L_x_0:
[----:B------:R-:W0:Y:S01]  /*01d0*/  LDC R2, c[0x0][0x380] ;  /* 0x0000e000ff027b82 */ /* 0x000e220000000800 */
[----:B------:R-:W1:Y:S01]  /*01e0*/  LDCU.64 UR6, c[0x0][0x388] ;  /* 0x00007100ff0677ac */ /* 0x000e620008000a00 */
[----:B------:R-:W-:-:S06]  /*01f0*/  SHF.R.S32.HI R8, RZ, 0x1f, R0 ;  /* 0x0000001fff087819 */ /* 0x000fcc0000011400 */
[----:B------:R-:W2:Y:S01]  /*0200*/  LDC.64 R6, c[0x0][0x390] ;  /* 0x0000e400ff067b82 */ /* 0x000ea20000000a00 */
[----:B------:R-:W3:Y:S07]  /*0210*/  F2F.F32.F64 R4, R4 ;  /* 0x0000000400047310 */ /* 0x000eee0000301000 */
[----:B------:R-:W4:Y:S01]  /*0220*/  LDC.64 R16, c[0x0][0x3a0] ;  /* 0x0000e800ff107b82 */ /* 0x000f220000000a00 */
[----:B0-----:R-:W-:-:S04]  /*0230*/  VIADD R2, R2, 0x2 ;  /* 0x0000000202027836 */ /* 0x001fc80000000000 */
[----:B------:R-:W-:-:S05]  /*0240*/  IMAD R3, R3, R2, RZ ;  /* 0x0000000203037224 */ /* 0x000fca00078e02ff */
[-C--:B------:R-:W-:Y:S02]  /*0250*/  IADD3 R10, P0, PT, R0, R3.reuse, RZ ;  /* 0x00000003000a7210 */ /* 0x080fe40007f1e0ff */
[----:B------:R-:W-:Y:S02]  /*0260*/  IADD3 R9, PT, PT, R2, R3, RZ ;  /* 0x0000000302097210 */ /* 0x000fe40007ffe0ff */
[----:B------:R-:W-:Y:S02]  /*0270*/  LEA.HI.X.SX32 R13, R3, R8, 0x1, P0 ;  /* 0x00000008030d7211 */ /* 0x000fe400000f0eff */
[----:B-1----:R-:W-:Y:S01]  /*0280*/  LEA R8, P0, R10, UR6, 0x2 ;  /* 0x000000060a087c11 */ /* 0x002fe2000f8010ff */
[--C-:B------:R-:W-:Y:S02]  /*0290*/  IMAD R3, R2, -0x2, R9.reuse ;  /* 0xfffffffe02037824 */ /* 0x100fe400078e0209 */
[----:B------:R-:W-:Y:S01]  /*02a0*/  IMAD.IADD R11, R0, 0x1, R9 ;  /* 0x00000001000b7824 */ /* 0x000fe200078e0209 */
[----:B------:R-:W-:-:S02]  /*02b0*/  LEA.HI.X R9, R10, UR7, R13, 0x2, P0 ;  /* 0x000000070a097c11 */ /* 0x000fc400080f140d */
[----:B------:R-:W-:Y:S01]  /*02c0*/  IADD3 R3, PT, PT, R0, R3, RZ ;  /* 0x0000000300037210 */ /* 0x000fe20007ffe0ff */
[--C-:B--2---:R-:W-:Y:S02]  /*02d0*/  IMAD.WIDE R10, R11, 0x4, R6.reuse ;  /* 0x000000040b0a7825 */ /* 0x104fe400078e0206 */
[----:B------:R-:W2:Y:S02]  /*02e0*/  LDG.E R0, desc[UR4][R8.64+0x4] ;  /* 0x0000040408007981 */ /* 0x000ea4000c1e1900 */
[----:B------:R-:W-:Y:S02]  /*02f0*/  IMAD.WIDE R12, R3, 0x4, R6 ;  /* 0x00000004030c7825 */ /* 0x000fe400078e0206 */
[----:B------:R0:W2:Y:S04]  /*0300*/  LDG.E R15, desc[UR4][R8.64+-0x4] ;  /* 0xfffffc04080f7981 */ /* 0x0000a8000c1e1900 */
[----:B------:R-:W5:Y:S04]  /*0310*/  LDG.E R11, desc[UR4][R10.64] ;  /* 0x000000040a0b7981 */ /* 0x000f68000c1e1900 */
[----:B------:R-:W5:Y:S01]  /*0320*/  LDG.E R13, desc[UR4][R12.64] ;  /* 0x000000040c0d7981 */ /* 0x000f62000c1e1900 */
[----:B---3--:R-:W1:Y:S01]  /*0330*/  F2F.F64.F32 R6, R4 ;  /* 0x0000000400067310 */ /* 0x008e620000201800 */
[----:B0-----:R-:W0:Y:S01]  /*0340*/  LDC.64 R8, c[0x0][0x398] ;  /* 0x0000e600ff087b82 */ /* 0x001e220000000a00 */
[----:B------:R-:W-:-:S04]  /*0350*/  IMAD.IADD R5, R2, 0x1, R3 ;  /* 0x0000000102057824 */ /* 0x000fc800078e0203 */
[----:B----4-:R-:W-:Y:S01]  /*0360*/  IMAD.WIDE R2, R5, 0x4, R16 ;  /* 0x0000000405027825 */ /* 0x010fe200078e0210 */
[----:B-1----:R-:W-:-:S03]  /*0370*/  DMUL R6, R6, -0.5 ;  /* 0xbfe0000006067828 */ /* 0x002fc60000000000 */
[----:B0-----:R-:W-:-:S04]  /*0380*/  IMAD.WIDE R4, R5, 0x4, R8 ;  /* 0x0000000405047825 */ /* 0x001fc800078e0208 */
[----:B--2---:R-:W-:-:S04]  /*0390*/  FADD R0, R0, -R15 ;  /* 0x8000000f00007221 */ /* 0x004fc80000000000 */
[----:B-----5:R-:W-:-:S04]  /*03a0*/  FADD R0, R0, R11 ;  /* 0x0000000b00007221 */ /* 0x020fc80000000000 */
[----:B------:R-:W-:-:S04]  /*03b0*/  FADD R0, R0, -R13 ;  /* 0x8000000d00007221 */ /* 0x000fc80000000000 */
[----:B------:R-:W0:Y:S02]  /*03c0*/  F2F.F64.F32 R14, R0 ;  /* 0x00000000000e7310 */ /* 0x000e240000201800 */
[----:B0-----:R-:W-:-:S10]  /*03d0*/  DMUL R6, R6, R14 ;  /* 0x0000000e06067228 */ /* 0x001fd40000000000 */
[----:B------:R-:W0:Y:S02]  /*03e0*/  F2F.F32.F64 R7, R6 ;  /* 0x0000000600077310 */ /* 0x000e240000301000 */
[----:B0-----:R-:W-:Y:S04]  /*03f0*/  STG.E desc[UR4][R2.64], R7 ;  /* 0x0000000702007986 */ /* 0x001fe8000c101904 */
[----:B------:R-:W-:Y:S01]  /*0400*/  STG.E desc[UR4][R4.64], RZ ;  /* 0x000000ff04007986 */ /* 0x000fe2000c101904 */
[----:B------:R-:W-:Y:S05]  /*0410*/  EXIT ;  /* 0x000000000000794d */ /* 0x000fea0003800000 */
        .weak           $__internal_0_$__cuda_sm20_dblrcp_rn_slowpath_v3
        .type           $__internal_0_$__cuda_sm20_dblrcp_rn_slowpath_v3,@function
        .size           $__internal_0_$__cuda_sm20_dblrcp_rn_slowpath_v3,(.L_x_5 - $__internal_0_$__cuda_sm20_dblrcp_rn_slowpath_v3)
$__internal_0_$__cuda_sm20_dblrcp_rn_slowpath_v3:
[----:B------:R-:W-:Y:S01]  /*0420*/  MOV R4, R6 ;  /* 0x0000000600047202 */ /* 0x000fe20000000f00 */
[----:B------:R-:W-:-:S06]  /*0430*/  IMAD.MOV.U32 R5, RZ, RZ, R7 ;  /* 0x000000ffff057224 */ /* 0x000fcc00078e0007 */
[----:B------:R-:W-:-:S14]  /*0440*/  DSETP.GTU.AND P0, PT, |R4|, +INF , PT ;  /* 0x7ff000000400742a */ /* 0x000fdc0003f0c200 */
[----:B------:R-:W-:Y:S05]  /*0450*/  @P0 BRA `(.L_x_1) ;  /* 0x00000000007c0947 */ /* 0x000fea0003800000 */
[----:B------:R-:W-:-:S04]  /*0460*/  LOP3.LUT R9, R7, 0x7fffffff, RZ, 0xc0, !PT ;  /* 0x7fffffff07097812 */ /* 0x000fc800078ec0ff */
[----:B------:R-:W-:-:S04]  /*0470*/  IADD3 R6, PT, PT, R9, -0x1, RZ ;  /* 0xffffffff09067810 */ /* 0x000fc80007ffe0ff */
[----:B------:R-:W-:-:S13]  /*0480*/  ISETP.GE.U32.AND P0, PT, R6, 0x7fefffff, PT ;  /* 0x7fefffff0600780c */ /* 0x000fda0003f06070 */
[----:B------:R-:W-:Y:S01]  /*0490*/  @P0 LOP3.LUT R7, R5, 0x7ff00000, RZ, 0x3c, !PT ;  /* 0x7ff0000005070812 */ /* 0x000fe200078e3cff */
[----:B------:R-:W-:Y:S01]  /*04a0*/  @P0 IMAD.MOV.U32 R6, RZ, RZ, RZ ;  /* 0x000000ffff060224 */ /* 0x000fe200078e00ff */
[----:B------:R-:W-:Y:S06]  /*04b0*/  @P0 BRA `(.L_x_2) ;  /* 0x00000000006c0947 */ /* 0x000fec0003800000 */
[----:B------:R-:W-:-:S13]  /*04c0*/  ISETP.GE.U32.AND P0, PT, R9, 0x1000001, PT ;  /* 0x010000010900780c */ /* 0x000fda0003f06070 */
[----:B------:R-:W-:Y:S05]  /*04d0*/  @!P0 BRA `(.L_x_3) ;  /* 0x0000000000348947 */ /* 0x000fea0003800000 */
[----:B------:R-:W-:Y:S01]  /*04e0*/  IADD3 R7, PT, PT, R5, -0x3fe00000, RZ ;  /* 0xc020000005077810 */ /* 0x000fe20007ffe0ff */
[----:B------:R-:W-:-:S03]  /*04f0*/  IMAD.MOV.U32 R6, RZ, RZ, R4 ;  /* 0x000000ffff067224 */ /* 0x000fc600078e0004 */
[----:B------:R-:W0:Y:S03]  /*0500*/  MUFU.RCP64H R9, R7 ;  /* 0x0000000700097308 */ /* 0x000e260000001800 */
[----:B0-----:R-:W-:-:S08]  /*0510*/  DFMA R10, -R6, R8, 1 ;  /* 0x3ff00000060a742b */ /* 0x001fd00000000108 */
[----:B------:R-:W-:-:S08]  /*0520*/  DFMA R10, R10, R10, R10 ;  /* 0x0000000a0a0a722b */ /* 0x000fd0000000000a */
[----:B------:R-:W-:-:S08]  /*0530*/  DFMA R10, R8, R10, R8 ;  /* 0x0000000a080a722b */ /* 0x000fd00000000008 */
[----:B------:R-:W-:-:S08]  /*0540*/  DFMA R8, -R6, R10, 1 ;  /* 0x3ff000000608742b */ /* 0x000fd0000000010a */
[----:B------:R-:W-:-:S08]  /*0550*/  DFMA R8, R10, R8, R10 ;  /* 0x000000080a08722b */ /* 0x000fd0000000000a */
[----:B------:R-:W-:-:S08]  /*0560*/  DMUL R8, R8, 2.2250738585072013831e-308 ;  /* 0x0010000008087828 */ /* 0x000fd00000000000 */
[----:B------:R-:W-:-:S08]  /*0570*/  DFMA R4, -R4, R8, 1 ;  /* 0x3ff000000404742b */ /* 0x000fd00000000108 */
[----:B------:R-:W-:-:S08]  /*0580*/  DFMA R4, R4, R4, R4 ;  /* 0x000000040404722b */ /* 0x000fd00000000004 */
[----:B------:R-:W-:Y:S01]  /*0590*/  DFMA R6, R8, R4, R8 ;  /* 0x000000040806722b */ /* 0x000fe20000000008 */
[----:B------:R-:W-:Y:S10]  /*05a0*/  BRA `(.L_x_2) ;  /* 0x0000000000307947 */ /* 0x000ff40003800000 */
.L_x_3:
[----:B------:R-:W-:Y:S01]  /*05b0*/  DMUL R4, R4, 8.11296384146066816958e+31 ;  /* 0x4690000004047828 */ /* 0x000fe20000000000 */
[----:B------:R-:W-:-:S05]  /*05c0*/  MOV R6, R8 ;  /* 0x0000000800067202 */ /* 0x000fca0000000f00 */
[----:B------:R-:W0:Y:S02]  /*05d0*/  MUFU.RCP64H R7, R5 ;  /* 0x0000000500077308 */ /* 0x000e240000001800 */
[----:B0-----:R-:W-:-:S08]  /*05e0*/  DFMA R8, -R4, R6, 1 ;  /* 0x3ff000000408742b */ /* 0x001fd00000000106 */
[----:B------:R-:W-:-:S08]  /*05f0*/  DFMA R8, R8, R8, R8 ;  /* 0x000000080808722b */ /* 0x000fd00000000008 */
[----:B------:R-:W-:-:S08]  /*0600*/  DFMA R8, R6, R8, R6 ;  /* 0x000000080608722b */ /* 0x000fd00000000006 */
[----:B------:R-:W-:-:S08]  /*0610*/  DFMA R6, -R4, R8, 1 ;  /* 0x3ff000000406742b */ /* 0x000fd00000000108 */
[----:B------:R-:W-:-:S08]  /*0620*/  DFMA R6, R8, R6, R8 ;  /* 0x000000060806722b */ /* 0x000fd00000000008 */
[----:B------:R-:W-:Y:S01]  /*0630*/  DMUL R6, R6, 8.11296384146066816958e+31 ;  /* 0x4690000006067828 */ /* 0x000fe20000000000 */
[----:B------:R-:W-:Y:S10]  /*0640*/  BRA `(.L_x_2) ;  /* 0x0000000000087947 */ /* 0x000ff40003800000 */
.L_x_1:
[----:B------:R-:W-:Y:S01]  /*0650*/  LOP3.LUT R7, R5, 0x80000, RZ, 0xfc, !PT ;  /* 0x0008000005077812 */ /* 0x000fe200078efcff */
[----:B------:R-:W-:-:S07]  /*0660*/  IMAD.MOV.U32 R6, RZ, RZ, R4 ;  /* 0x000000ffff067224 */ /* 0x000fce00078e0004 */
.L_x_2:
[----:B------:R-:W-:Y:S01]  /*0670*/  MOV R4, R2 ;  /* 0x0000000200047202 */ /* 0x000fe20000000f00 */
[----:B------:R-:W-:-:S04]  /*0680*/  IMAD.MOV.U32 R5, RZ, RZ, 0x0 ;  /* 0x00000000ff057424 */ /* 0x000fc800078e00ff */
[----:B------:R-:W-:Y:S05]  /*0690*/  RET.REL.NODEC R4 `(_Z14projectHelper1iPfS_S_S_) ;  /* 0xfffffff804587950 */ /* 0x000fea0003c3ffff */
.L_x_4:
[----:B------:R-:W-:-:S00]  /*06a0*/  BRA `(.L_x_4) ;  /* 0xfffffffc00fc7947 */ /* 0x000fc0000383ffff */
[----:B------:R-:W-:-:S00]  /*06b0*/  NOP ;  /* 0x0000000000007918 */ /* 0x000fc00000000000 */
        /* <DEDUP_REMOVED lines=12> */
.L_x_5:


//--------------------- .nv.shared.reserved.0     --------------------------
	.section	.nv.shared.reserved.0,"aw",@nobits
	.weak		__nv_reservedSMEM_offset_0_alias
	.size		__nv_reservedSMEM_offset_0_alias, 0, 64
	.other		__nv_reservedSMEM_offset_0_alias,@"STO_CUDA_RESERVED_SHARED STV_DEFAULT"
__nv_reservedSMEM_offset_0_alias:
	.zero		0
	.zero		64


//--------------------- .nv.constant0._Z14projectHelper1iPfS_S_S_ --------------------------
	.section	.nv.constant0._Z14projectHelper1iPfS_S_S_,"a",@progbits
	.sectionflags	@""
	.align	4
.nv.constant0._Z14projectHelper1iPfS_S_S_:
	.zero		936


//--------------------- SYMBOLS --------------------------

	.type		.nv.reservedSmem.offset0,@object
	.size		.nv.reservedSmem.offset0,0x4
